//
// Generated by NVIDIA NVVM Compiler
//
// Compiler Build ID: CL-36424714
// Cuda compilation tools, release 13.0, V13.0.88
// Based on NVVM 20.0.0
//

.version 9.0
.target sm_100
.address_size 64

	// .globl	_Z13UmaVidaKernelPiS_i

.visible .entry _Z13UmaVidaKernelPiS_i(
	.param .u64 .ptr .align 1 _Z13UmaVidaKernelPiS_i_param_0,
	.param .u64 .ptr .align 1 _Z13UmaVidaKernelPiS_i_param_1,
	.param .u32 _Z13UmaVidaKernelPiS_i_param_2
)
{
	.reg .pred 	%p<13>;
	.reg .b32 	%r<36>;
	.reg .b64 	%rd<20>;

	ld.param.u64 	%rd2, [_Z13UmaVidaKernelPiS_i_param_0];
	ld.param.u64 	%rd3, [_Z13UmaVidaKernelPiS_i_param_1];
	ld.param.u32 	%r7, [_Z13UmaVidaKernelPiS_i_param_2];
	cvta.to.global.u64 	%rd1, %rd3;
	mov.u32 	%r8, %ctaid.y;
	mov.u32 	%r9, %ntid.y;
	mov.u32 	%r10, %tid.y;
	mad.lo.s32 	%r1, %r8, %r9, %r10;
	mov.u32 	%r11, %ctaid.x;
	mov.u32 	%r12, %ntid.x;
	mov.u32 	%r13, %tid.x;
	mad.lo.s32 	%r2, %r11, %r12, %r13;
	add.s32 	%r3, %r2, 1;
	setp.ge.s32 	%p1, %r1, %r7;
	setp.gt.s32 	%p2, %r3, %r7;
	or.pred  	%p3, %p1, %p2;
	@%p3 bra 	$L__BB0_8;
	cvta.to.global.u64 	%rd4, %rd2;
	add.s32 	%r14, %r7, 2;
	mul.lo.s32 	%r15, %r14, %r1;
	add.s32 	%r16, %r15, %r14;
	add.s32 	%r4, %r16, %r3;
	add.s32 	%r17, %r15, %r2;
	mul.wide.s32 	%rd5, %r17, 4;
	add.s64 	%rd6, %rd4, %rd5;
	ld.global.u32 	%r18, [%rd6];
	ld.global.u32 	%r19, [%rd6+4];
	add.s32 	%r20, %r19, %r18;
	add.s64 	%rd7, %rd6, 8;
	ld.global.u32 	%r21, [%rd6+8];
	add.s32 	%r22, %r20, %r21;
	mul.wide.s32 	%rd8, %r7, 4;
	add.s64 	%rd9, %rd7, %rd8;
	ld.global.u32 	%r23, [%rd9];
	add.s32 	%r24, %r22, %r23;
	add.s64 	%rd10, %rd9, 8;
	ld.global.u32 	%r25, [%rd9+8];
	add.s32 	%r26, %r24, %r25;
	add.s64 	%rd11, %rd10, %rd8;
	ld.global.u32 	%r27, [%rd11];
	add.s32 	%r28, %r26, %r27;
	ld.global.u32 	%r29, [%rd11+4];
	add.s32 	%r30, %r28, %r29;
	ld.global.u32 	%r31, [%rd11+8];
	add.s32 	%r32, %r30, %r31;
	ld.global.u32 	%r6, [%rd9+4];
	setp.eq.s32 	%p4, %r6, 0;
	setp.gt.s32 	%p5, %r32, 1;
	or.pred  	%p6, %p4, %p5;
	@%p6 bra 	$L__BB0_3;
	mul.wide.s32 	%rd18, %r4, 4;
	add.s64 	%rd19, %rd1, %rd18;
	mov.b32 	%r35, 0;
	st.global.u32 	[%rd19], %r35;
	bra.uni 	$L__BB0_8;
$L__BB0_3:
	setp.eq.s32 	%p7, %r6, 0;
	setp.lt.s32 	%p8, %r32, 4;
	or.pred  	%p9, %p7, %p8;
	@%p9 bra 	$L__BB0_5;
	mul.wide.s32 	%rd16, %r4, 4;
	add.s64 	%rd17, %rd1, %rd16;
	mov.b32 	%r34, 0;
	st.global.u32 	[%rd17], %r34;
	bra.uni 	$L__BB0_8;
$L__BB0_5:
	setp.ne.s32 	%p10, %r6, 0;
	setp.ne.s32 	%p11, %r32, 3;
	or.pred  	%p12, %p10, %p11;
	@%p12 bra 	$L__BB0_7;
	mul.wide.s32 	%rd14, %r4, 4;
	add.s64 	%rd15, %rd1, %rd14;
	mov.b32 	%r33, 1;
	st.global.u32 	[%rd15], %r33;
	bra.uni 	$L__BB0_8;
$L__BB0_7:
	mul.wide.s32 	%rd12, %r4, 4;
	add.s64 	%rd13, %rd1, %rd12;
	st.global.u32 	[%rd13], %r6;
$L__BB0_8:
	ret;

}


// ===== COMPILED SASS (sm_100) =====

	.target	sm_100

	.elftype	@"ET_EXEC"


//--------------------- .note.nv.tkinfo           --------------------------
	.section	.note.nv.tkinfo,"",@"SHT_NOTE"
	.sectionflags	@"SHF_NOTE_NV_TKINFO"
	.tkinfo
        /*0018*/ 	.word	0x00000002
        /*0030*/ 	.string	""
        /*0030*/ 	.string	"ptxas"
        /*0030*/ 	.string	"Cuda compilation tools, release 13.0, V13.0.88"
        /*0030*/ 	.string	"Build cuda_13.0.r13.0/compiler.36424714_0"
        /*0030*/ 	.string	"-arch sm_100 -m 64 "



//--------------------- .note.nv.cuinfo           --------------------------
	.section	.note.nv.cuinfo,"",@"SHT_NOTE"
	.sectionflags	@"SHF_NOTE_NV_CUINFO"
        /*0018*/ 	.short	0x0002
        /*001a*/ 	.short	0x0064
        /*001c*/ 	.short	0x0082
	.zero		2


//--------------------- .nv.info                  --------------------------
	.section	.nv.info,"",@"SHT_CUDA_INFO"
	.align	4


	//----- nvinfo : EIATTR_REGCOUNT
	.align		4
        /*0000*/ 	.byte	0x04, 0x2f
        /*0002*/ 	.short	(.L_1 - .L_0)
	.align		4
.L_0:
        /*0004*/ 	.word	index@(_Z13UmaVidaKernelPiS_i)
        /*0008*/ 	.word	0x00000015


	//----- nvinfo : EIATTR_FRAME_SIZE
	.align		4
.L_1:
        /*000c*/ 	.byte	0x04, 0x11
        /*000e*/ 	.short	(.L_3 - .L_2)
	.align		4
.L_2:
        /*0010*/ 	.word	index@(_Z13UmaVidaKernelPiS_i)
        /*0014*/ 	.word	0x00000000


	//----- nvinfo : EIATTR_MIN_STACK_SIZE
	.align		4
.L_3:
        /*0018*/ 	.byte	0x04, 0x12
        /*001a*/ 	.short	(.L_5 - .L_4)
	.align		4
.L_4:
        /*001c*/ 	.word	index@(_Z13UmaVidaKernelPiS_i)
        /*0020*/ 	.word	0x00000000
.L_5:


//--------------------- .nv.compat                --------------------------
	.section	.nv.compat,"",@"SHT_CUDA_COMPAT_INFO"
	.align	4
        /*0000*/ 	.byte	0x02, 0x09, 0x00, 0x00, 0x02, 0x02, 0x01, 0x00, 0x02, 0x05, 0x05, 0x00, 0x03, 0x07, 0x01, 0x01
        /*0010*/ 	.byte	0x02, 0x03, 0x00, 0x00, 0x02, 0x06, 0x01, 0x00, 0x04, 0x0b, 0x08, 0x00, 0x09, 0x00, 0x00, 0x00
        /*0020*/ 	.byte	0x00, 0x00, 0x00, 0x00


//--------------------- .nv.info._Z13UmaVidaKernelPiS_i --------------------------
	.section	.nv.info._Z13UmaVidaKernelPiS_i,"",@"SHT_CUDA_INFO"
	.sectionflags	@""
	.align	4


	//----- nvinfo : EIATTR_CUDA_API_VERSION
	.align		4
        /*0000*/ 	.byte	0x04, 0x37
        /*0002*/ 	.short	(.L_7 - .L_6)
.L_6:
        /*0004*/ 	.word	0x00000082


	//----- nvinfo : EIATTR_KPARAM_INFO
	.align		4
.L_7:
        /*0008*/ 	.byte	0x04, 0x17
        /*000a*/ 	.short	(.L_9 - .L_8)
.L_8:
        /*000c*/ 	.word	0x00000000
        /*0010*/ 	.short	0x0002
        /*0012*/ 	.short	0x0010
        /*0014*/ 	.byte	0x00, 0xf0, 0x11, 0x00


	//----- nvinfo : EIATTR_KPARAM_INFO
	.align		4
.L_9:
        /*0018*/ 	.byte	0x04, 0x17
        /*001a*/ 	.short	(.L_11 - .L_10)
.L_10:
        /*001c*/ 	.word	0x00000000
        /*0020*/ 	.short	0x0001
        /*0022*/ 	.short	0x0008
        /*0024*/ 	.byte	0x00, 0xf5, 0x21, 0x00


	//----- nvinfo : EIATTR_KPARAM_INFO
	.align		4
.L_11:
        /*0028*/ 	.byte	0x04, 0x17
        /*002a*/ 	.short	(.L_13 - .L_12)
.L_12:
        /*002c*/ 	.word	0x00000000
        /*0030*/ 	.short	0x0000
        /*0032*/ 	.short	0x0000
        /*0034*/ 	.byte	0x00, 0xf5, 0x21, 0x00


	//----- nvinfo : EIATTR_SPARSE_MMA_MASK
	.align		4
.L_13:
        /*0038*/ 	.byte	0x03, 0x50
        /*003a*/ 	.short	0x0000


	//----- nvinfo : EIATTR_MAXREG_COUNT
	.align		4
        /*003c*/ 	.byte	0x03, 0x1b
        /*003e*/ 	.short	0x00ff


	//----- nvinfo : EIATTR_MERCURY_ISA_VERSION
	.align		4
        /*0040*/ 	.byte	0x03, 0x5f
        /*0042*/ 	.short	0x0101


	//----- nvinfo : EIATTR_VRC_CTA_INIT_COUNT
	.align		4
        /*0044*/ 	.byte	0x02, 0x4a
	.zero		1
	.zero		1


	//----- nvinfo : EIATTR_EXIT_INSTR_OFFSETS
	.align		4
        /*0048*/ 	.byte	0x04, 0x1c
        /*004a*/ 	.short	(.L_15 - .L_14)


	//   ....[0]....
.L_14:
        /*004c*/ 	.word	0x000000d0


	//   ....[1]....
        /*0050*/ 	.word	0x00000290


	//   ....[2]....
        /*0054*/ 	.word	0x000002f0


	//   ....[3]....
        /*0058*/ 	.word	0x00000360


	//   ....[4]....
        /*005c*/ 	.word	0x000003a0


	//----- nvinfo : EIATTR_CBANK_PARAM_SIZE
	.align		4
.L_15:
        /*0060*/ 	.byte	0x03, 0x19
        /*0062*/ 	.short	0x0014


	//----- nvinfo : EIATTR_PARAM_CBANK
	.align		4
        /*0064*/ 	.byte	0x04, 0x0a
        /*0066*/ 	.short	(.L_17 - .L_16)
	.align		4
.L_16:
        /*0068*/ 	.word	index@(.nv.constant0._Z13UmaVidaKernelPiS_i)
        /*006c*/ 	.short	0x0380
        /*006e*/ 	.short	0x0014


	//----- nvinfo : EIATTR_SW_WAR
	.align		4
.L_17:
        /*0070*/ 	.byte	0x04, 0x36
        /*0072*/ 	.short	(.L_19 - .L_18)
.L_18:
        /*0074*/ 	.word	0x00000008
.L_19:


//--------------------- .nv.callgraph             --------------------------
	.section	.nv.callgraph,"",@"SHT_CUDA_CALLGRAPH"
	.align	4
	.sectionentsize	8
	.align		4
        /*0000*/ 	.word	0x00000000
	.align		4
        /*0004*/ 	.word	0xffffffff
	.align		4
        /*0008*/ 	.word	0x00000000
	.align		4
        /*000c*/ 	.word	0xfffffffe
	.align		4
        /*0010*/ 	.word	0x00000000
	.align		4
        /*0014*/ 	.word	0xfffffffd
	.align		4
        /*0018*/ 	.word	0x00000000
	.align		4
        /*001c*/ 	.word	0xfffffffc


//--------------------- .text._Z13UmaVidaKernelPiS_i --------------------------
	.section	.text._Z13UmaVidaKernelPiS_i,"ax",@progbits
	.align	128
        .global         _Z13UmaVidaKernelPiS_i
        .type           _Z13UmaVidaKernelPiS_i,@function
        .size           _Z13UmaVidaKernelPiS_i,(.L_x_1 - _Z13UmaVidaKernelPiS_i)
        .other          _Z13UmaVidaKernelPiS_i,@"STO_CUDA_ENTRY STV_DEFAULT"
_Z13UmaVidaKernelPiS_i:
.text._Z13UmaVidaKernelPiS_i:
[----:B------:R-:W-:Y:S01]  /*0000*/  LDC R1, c[0x0][0x37c] ;  /* 0x0000df00ff017b82 */ /* 0x000fe20000000800 */
[----:B------:R-:W0:Y:S07]  /*0010*/  S2R R5, SR_TID.X ;  /* 0x0000000000057919 */ /* 0x000e2e0000002100 */
[----:B------:R-:W1:Y:S01]  /*0020*/  LDC R3, c[0x0][0x364] ;  /* 0x0000d900ff037b82 */ /* 0x000e620000000800 */
[----:B------:R-:W1:Y:S07]  /*0030*/  S2R R4, SR_TID.Y ;  /* 0x0000000000047919 */ /* 0x000e6e0000002200 */
[----:B------:R-:W0:Y:S08]  /*0040*/  S2UR UR5, SR_CTAID.X ;  /* 0x00000000000579c3 */ /* 0x000e300000002500 */
[----:B------:R-:W0:Y:S08]  /*0050*/  LDC R0, c[0x0][0x360] ;  /* 0x0000d800ff007b82 */ /* 0x000e300000000800 */
[----:B------:R-:W1:Y:S08]  /*0060*/  S2UR UR4, SR_CTAID.Y ;  /* 0x00000000000479c3 */ /* 0x000e700000002600 */
[----:B------:R-:W2:Y:S01]  /*0070*/  LDC R9, c[0x0][0x390] ;  /* 0x0000e400ff097b82 */ /* 0x000ea20000000800 */
[----:B0-----:R-:W-:-:S05]  /*0080*/  IMAD R0, R0, UR5, R5 ;  /* 0x0000000500007c24 */ /* 0x001fca000f8e0205 */
[----:B------:R-:W-:Y:S01]  /*0090*/  IADD3 R2, PT, PT, R0, 0x1, RZ ;  /* 0x0000000100027810 */ /* 0x000fe20007ffe0ff */
[----:B-1----:R-:W-:-:S03]  /*00a0*/  IMAD R3, R3, UR4, R4 ;  /* 0x0000000403037c24 */ /* 0x002fc6000f8e0204 */
[----:B--2---:R-:W-:-:S04]  /*00b0*/  ISETP.GT.AND P0, PT, R2, R9, PT ;  /* 0x000000090200720c */ /* 0x004fc80003f04270 */
[----:B------:R-:W-:-:S13]  /*00c0*/  ISETP.GE.OR P0, PT, R3, R9, P0 ;  /* 0x000000090300720c */ /* 0x000fda0000706670 */
[----:B------:R-:W-:Y:S05]  /*00d0*/  @P0 EXIT ;  /* 0x000000000000094d */ /* 0x000fea0003800000 */
[----:B------:R-:W0:Y:S01]  /*00e0*/  LDC.64 R6, c[0x0][0x380] ;  /* 0x0000e000ff067b82 */ /* 0x000e220000000a00 */
[----:B------:R-:W1:Y:S01]  /*00f0*/  LDCU.64 UR4, c[0x0][0x358] ;  /* 0x00006b00ff0477ac */ /* 0x000e620008000a00 */
[----:B------:R-:W-:-:S05]  /*0100*/  IADD3 R10, PT, PT, R9, 0x2, RZ ;  /* 0x00000002090a7810 */ /* 0x000fca0007ffe0ff */
[----:B------:R-:W-:-:S04]  /*0110*/  IMAD R5, R3, R10, R0 ;  /* 0x0000000a03057224 */ /* 0x000fc800078e0200 */
[----:B0-----:R-:W-:-:S05]  /*0120*/  IMAD.WIDE R6, R5, 0x4, R6 ;  /* 0x0000000405067825 */ /* 0x001fca00078e0206 */
[----:B-1----:R-:W2:Y:S01]  /*0130*/  LDG.E R11, desc[UR4][R6.64] ;  /* 0x00000004060b7981 */ /* 0x002ea2000c1e1900 */
[----:B------:R-:W-:-:S03]  /*0140*/  IMAD.WIDE R4, R9, 0x4, R6 ;  /* 0x0000000409047825 */ /* 0x000fc600078e0206 */
[----:B------:R-:W2:Y:S04]  /*0150*/  LDG.E R12, desc[UR4][R6.64+0x4] ;  /* 0x00000404060c7981 */ /* 0x000ea8000c1e1900 */
[----:B------:R-:W2:Y:S01]  /*0160*/  LDG.E R13, desc[UR4][R6.64+0x8] ;  /* 0x00000804060d7981 */ /* 0x000ea2000c1e1900 */
[----:B------:R-:W-:-:S03]  /*0170*/  IMAD.WIDE R8, R9, 0x4, R4 ;  /* 0x0000000409087825 */ /* 0x000fc600078e0204 */
[----:B------:R-:W3:Y:S04]  /*0180*/  LDG.E R14, desc[UR4][R4.64+0x8] ;  /* 0x00000804040e7981 */ /* 0x000ee8000c1e1900 */
[----:B------:R-:W3:Y:S04]  /*0190*/  LDG.E R15, desc[UR4][R4.64+0x10] ;  /* 0x00001004040f7981 */ /* 0x000ee8000c1e1900 */
[----:B------:R-:W4:Y:S04]  /*01a0*/  LDG.E R16, desc[UR4][R8.64+0x10] ;  /* 0x0000100408107981 */ /* 0x000f28000c1e1900 */
[----:B------:R-:W4:Y:S04]  /*01b0*/  LDG.E R17, desc[UR4][R8.64+0x14] ;  /* 0x0000140408117981 */ /* 0x000f28000c1e1900 */
[----:B------:R-:W5:Y:S04]  /*01c0*/  LDG.E R18, desc[UR4][R8.64+0x18] ;  /* 0x0000180408127981 */ /* 0x000f68000c1e1900 */
[----:B------:R-:W5:Y:S01]  /*01d0*/  LDG.E R0, desc[UR4][R4.64+0xc] ;  /* 0x00000c0404007981 */ /* 0x000f62000c1e1900 */
[----:B------:R-:W-:Y:S01]  /*01e0*/  IMAD R3, R3, R10, R10 ;  /* 0x0000000a03037224 */ /* 0x000fe200078e020a */
[----:B--2---:R-:W-:-:S04]  /*01f0*/  IADD3 R11, PT, PT, R13, R12, R11 ;  /* 0x0000000c0d0b7210 */ /* 0x004fc80007ffe00b */
[----:B---3--:R-:W-:-:S04]  /*0200*/  IADD3 R11, PT, PT, R15, R11, R14 ;  /* 0x0000000b0f0b7210 */ /* 0x008fc80007ffe00e */
[----:B----4-:R-:W-:-:S05]  /*0210*/  IADD3 R11, PT, PT, R17, R11, R16 ;  /* 0x0000000b110b7210 */ /* 0x010fca0007ffe010 */
[----:B-----5:R-:W-:-:S05]  /*0220*/  IMAD.IADD R18, R11, 0x1, R18 ;  /* 0x000000010b127824 */ /* 0x020fca00078e0212 */
[----:B------:R-:W-:-:S04]  /*0230*/  ISETP.GT.AND P0, PT, R18, 0x1, PT ;  /* 0x000000011200780c */ /* 0x000fc80003f04270 */
[----:B------:R-:W-:-:S13]  /*0240*/  ISETP.EQ.OR P0, PT, R0, RZ, P0 ;  /* 0x000000ff0000720c */ /* 0x000fda0000702670 */
[----:B------:R-:W0:Y:S01]  /*0250*/  @!P0 LDC.64 R6, c[0x0][0x388] ;  /* 0x0000e200ff068b82 */ /* 0x000e220000000a00 */
[----:B------:R-:W-:-:S05]  /*0260*/  IADD3 R11, PT, PT, R2, R3, RZ ;  /* 0x00000003020b7210 */ /* 0x000fca0007ffe0ff */
[----:B0-----:R-:W-:-:S05]  /*0270*/  @!P0 IMAD.WIDE R2, R11, 0x4, R6 ;  /* 0x000000040b028825 */ /* 0x001fca00078e0206 */
[----:B------:R0:W-:Y:S01]  /*0280*/  @!P0 STG.E desc[UR4][R2.64], RZ ;  /* 0x000000ff02008986 */ /* 0x0001e2000c101904 */
[----:B------:R-:W-:Y:S05]  /*0290*/  @!P0 EXIT ;  /* 0x000000000000894d */ /* 0x000fea0003800000 */
[----:B------:R-:W-:-:S04]  /*02a0*/  ISETP.GE.AND P0, PT, R18, 0x4, PT ;  /* 0x000000041200780c */ /* 0x000fc80003f06270 */
[----:B------:R-:W-:-:S13]  /*02b0*/  ISETP.EQ.OR P0, PT, R0, RZ, !P0 ;  /* 0x000000ff0000720c */ /* 0x000fda0004702670 */
[----:B0-----:R-:W0:Y:S02]  /*02c0*/  @!P0 LDC.64 R2, c[0x0][0x388] ;  /* 0x0000e200ff028b82 */ /* 0x001e240000000a00 */
[----:B0-----:R-:W-:-:S05]  /*02d0*/  @!P0 IMAD.WIDE R2, R11, 0x4, R2 ;  /* 0x000000040b028825 */ /* 0x001fca00078e0202 */
[----:B------:R0:W-:Y:S01]  /*02e0*/  @!P0 STG.E desc[UR4][R2.64], RZ ;  /* 0x000000ff02008986 */ /* 0x0001e2000c101904 */
[----:B------:R-:W-:Y:S05]  /*02f0*/  @!P0 EXIT ;  /* 0x000000000000894d */ /* 0x000fea0003800000 */
[----:B------:R-:W-:-:S04]  /*0300*/  ISETP.NE.AND P0, PT, R18, 0x3, PT ;  /* 0x000000031200780c */ /* 0x000fc80003f05270 */
[----:B------:R-:W-:-:S13]  /*0310*/  ISETP.NE.OR P0, PT, R0, RZ, P0 ;  /* 0x000000ff0000720c */ /* 0x000fda0000705670 */
[----:B0-----:R-:W0:Y:S01]  /*0320*/  @!P0 LDC.64 R2, c[0x0][0x388] ;  /* 0x0000e200ff028b82 */ /* 0x001e220000000a00 */
[----:B------:R-:W-:Y:S02]  /*0330*/  @!P0 IMAD.MOV.U32 R5, RZ, RZ, 0x1 ;  /* 0x00000001ff058424 */ /* 0x000fe400078e00ff */
[----:B0-----:R-:W-:-:S05]  /*0340*/  @!P0 IMAD.WIDE R2, R11, 0x4, R2 ;  /* 0x000000040b028825 */ /* 0x001fca00078e0202 */
[----:B------:R0:W-:Y:S01]  /*0350*/  @!P0 STG.E desc[UR4][R2.64], R5 ;  /* 0x0000000502008986 */ /* 0x0001e2000c101904 */
[----:B------:R-:W-:Y:S05]  /*0360*/  @!P0 EXIT ;  /* 0x000000000000894d */ /* 0x000fea0003800000 */
[----:B0-----:R-:W0:Y:S02]  /*0370*/  LDC.64 R2, c[0x0][0x388] ;  /* 0x0000e200ff027b82 */ /* 0x001e240000000a00 */
[----:B0-----:R-:W-:-:S05]  /*0380*/  IMAD.WIDE R2, R11, 0x4, R2 ;  /* 0x000000040b027825 */ /* 0x001fca00078e0202 */
[----:B------:R-:W-:Y:S01]  /*0390*/  STG.E desc[UR4][R2.64], R0 ;  /* 0x0000000002007986 */ /* 0x000fe2000c101904 */
[----:B------:R-:W-:Y:S05]  /*03a0*/  EXIT ;  /* 0x000000000000794d */ /* 0x000fea0003800000 */
.L_x_0:
[----:B------:R-:W-:-:S00]  /*03b0*/  BRA `(.L_x_0) ;  /* 0xfffffffc00fc7947 */ /* 0x000fc0000383ffff */
[----:B------:R-:W-:-:S00]  /*03c0*/  NOP ;  /* 0x0000000000007918 */ /* 0x000fc00000000000 */
        /* <DEDUP_REMOVED lines=11> */
.L_x_1:


//--------------------- .nv.shared.reserved.0     --------------------------
	.section	.nv.shared.reserved.0,"aw",@nobits
	.weak		__nv_reservedSMEM_offset_0_alias
	.size		__nv_reservedSMEM_offset_0_alias, 0, 64
	.other		__nv_reservedSMEM_offset_0_alias,@"STO_CUDA_RESERVED_SHARED STV_DEFAULT"
__nv_reservedSMEM_offset_0_alias:
	.zero		0
	.zero		64


//--------------------- .nv.constant0._Z13UmaVidaKernelPiS_i --------------------------
	.section	.nv.constant0._Z13UmaVidaKernelPiS_i,"a",@progbits
	.sectionflags	@""
	.align	4
.nv.constant0._Z13UmaVidaKernelPiS_i:
	.zero		916


//--------------------- SYMBOLS --------------------------

	.type		.nv.reservedSmem.offset0,@object
	.size		.nv.reservedSmem.offset0,0x4
